	.headerflags	@"EF_CUDA_TEXMODE_UNIFIED EF_CUDA_64BIT_ADDRESS EF_CUDA_SM89 EF_CUDA_VIRTUAL_SM(EF_CUDA_SM89)"
	.elftype	@"ET_EXEC"


//--------------------- .nv.info                  --------------------------
	.section	.nv.info,"",@"SHT_CUDA_INFO"
	.align	4


	//----- nvinfo : EIATTR_REGCOUNT
	.align		4
        /*0000*/ 	.byte	0x04, 0x2f
        /*0002*/ 	.short	(.L_8 - .L_7)
	.align		4
.L_7:
        /*0004*/ 	.word	index@(triton__0d1d2d3d4de5de)
        /*0008*/ 	.word	0x00000028


	//----- nvinfo : EIATTR_MAX_STACK_SIZE
	.align		4
.L_8:
        /*000c*/ 	.byte	0x04, 0x23
        /*000e*/ 	.short	(.L_10 - .L_9)
	.align		4
.L_9:
        /*0010*/ 	.word	index@($__internal_0_$__cuda_sm70_shflsync_bfly)
        /*0014*/ 	.word	0x00000000


	//----- nvinfo : EIATTR_MIN_STACK_SIZE
	.align		4
.L_10:
        /*0018*/ 	.byte	0x04, 0x12
        /*001a*/ 	.short	(.L_12 - .L_11)
	.align		4
.L_11:
        /*001c*/ 	.word	index@($__internal_0_$__cuda_sm70_shflsync_bfly)
        /*0020*/ 	.word	0x00000000


	//----- nvinfo : EIATTR_FRAME_SIZE
	.align		4
.L_12:
        /*0024*/ 	.byte	0x04, 0x11
        /*0026*/ 	.short	(.L_14 - .L_13)
	.align		4
.L_13:
        /*0028*/ 	.word	index@($__internal_0_$__cuda_sm70_shflsync_bfly)
        /*002c*/ 	.word	0x00000000


	//----- nvinfo : EIATTR_MAX_STACK_SIZE
	.align		4
.L_14:
        /*0030*/ 	.byte	0x04, 0x23
        /*0032*/ 	.short	(.L_16 - .L_15)
	.align		4
.L_15:
        /*0034*/ 	.word	index@(triton__0d1d2d3d4de5de)
        /*0038*/ 	.word	0x00000000


	//----- nvinfo : EIATTR_MIN_STACK_SIZE
	.align		4
.L_16:
        /*003c*/ 	.byte	0x04, 0x12
        /*003e*/ 	.short	(.L_18 - .L_17)
	.align		4
.L_17:
        /*0040*/ 	.word	index@(triton__0d1d2d3d4de5de)
        /*0044*/ 	.word	0x00000000


	//----- nvinfo : EIATTR_FRAME_SIZE
	.align		4
.L_18:
        /*0048*/ 	.byte	0x04, 0x11
        /*004a*/ 	.short	(.L_20 - .L_19)
	.align		4
.L_19:
        /*004c*/ 	.word	index@(triton__0d1d2d3d4de5de)
        /*0050*/ 	.word	0x00000000
.L_20:


//--------------------- .nv.info.triton__0d1d2d3d4de5de --------------------------
	.section	.nv.info.triton__0d1d2d3d4de5de,"",@"SHT_CUDA_INFO"
	.align	4


	//----- nvinfo : EIATTR_CUDA_API_VERSION
	.align		4
        /*0000*/ 	.byte	0x04, 0x37
        /*0002*/ 	.short	(.L_22 - .L_21)
.L_21:
        /*0004*/ 	.word	0x0000007b


	//----- nvinfo : EIATTR_PARAM_CBANK
	.align		4
.L_22:
        /*0008*/ 	.byte	0x04, 0x0a
        /*000a*/ 	.short	(.L_24 - .L_23)
	.align		4
.L_23:
        /*000c*/ 	.word	index@(.nv.constant0.triton__0d1d2d3d4de5de)
        /*0010*/ 	.short	0x0160
        /*0012*/ 	.short	0x0028


	//----- nvinfo : EIATTR_CBANK_PARAM_SIZE
	.align		4
.L_24:
        /*0014*/ 	.byte	0x03, 0x19
        /*0016*/ 	.short	0x0028


	//----- nvinfo : EIATTR_KPARAM_INFO
	.align		4
        /*0018*/ 	.byte	0x04, 0x17
        /*001a*/ 	.short	(.L_26 - .L_25)
.L_25:
        /*001c*/ 	.word	0x00000000
        /*0020*/ 	.short	0x0005
        /*0022*/ 	.short	0x0024
        /*0024*/ 	.byte	0x00, 0xf0, 0x11, 0x00


	//----- nvinfo : EIATTR_KPARAM_INFO
	.align		4
.L_26:
        /*0028*/ 	.byte	0x04, 0x17
        /*002a*/ 	.short	(.L_28 - .L_27)
.L_27:
        /*002c*/ 	.word	0x00000000
        /*0030*/ 	.short	0x0004
        /*0032*/ 	.short	0x0020
        /*0034*/ 	.byte	0x00, 0xf0, 0x11, 0x00


	//----- nvinfo : EIATTR_KPARAM_INFO
	.align		4
.L_28:
        /*0038*/ 	.byte	0x04, 0x17
        /*003a*/ 	.short	(.L_30 - .L_29)
.L_29:
        /*003c*/ 	.word	0x00000000
        /*0040*/ 	.short	0x0003
        /*0042*/ 	.short	0x0018
        /*0044*/ 	.byte	0x00, 0xf0, 0x21, 0x00


	//----- nvinfo : EIATTR_KPARAM_INFO
	.align		4
.L_30:
        /*0048*/ 	.byte	0x04, 0x17
        /*004a*/ 	.short	(.L_32 - .L_31)
.L_31:
        /*004c*/ 	.word	0x00000000
        /*0050*/ 	.short	0x0002
        /*0052*/ 	.short	0x0010
        /*0054*/ 	.byte	0x00, 0xf0, 0x21, 0x00


	//----- nvinfo : EIATTR_KPARAM_INFO
	.align		4
.L_32:
        /*0058*/ 	.byte	0x04, 0x17
        /*005a*/ 	.short	(.L_34 - .L_33)
.L_33:
        /*005c*/ 	.word	0x00000000
        /*0060*/ 	.short	0x0001
        /*0062*/ 	.short	0x0008
        /*0064*/ 	.byte	0x00, 0xf0, 0x21, 0x00


	//----- nvinfo : EIATTR_KPARAM_INFO
	.align		4
.L_34:
        /*0068*/ 	.byte	0x04, 0x17
        /*006a*/ 	.short	(.L_36 - .L_35)
.L_35:
        /*006c*/ 	.word	0x00000000
        /*0070*/ 	.short	0x0000
        /*0072*/ 	.short	0x0000
        /*0074*/ 	.byte	0x00, 0xf0, 0x21, 0x00


	//----- nvinfo : EIATTR_MAXREG_COUNT
	.align		4
.L_36:
        /*0078*/ 	.byte	0x03, 0x1b
        /*007a*/ 	.short	0x00ff


	//----- nvinfo : EIATTR_EXTERNS
	.align		4
        /*007c*/ 	.byte	0x04, 0x0f
        /*007e*/ 	.short	(.L_38 - .L_37)


	//   ....[0]....
	.align		4
.L_37:
        /*0080*/ 	.word	index@(__assertfail)


	//----- nvinfo : EIATTR_COOP_GROUP_MASK_REGIDS
	.align		4
.L_38:
        /*0084*/ 	.byte	0x04, 0x29
        /*0086*/ 	.short	(.L_40 - .L_39)


	//   ....[0]....
.L_39:
        /*0088*/ 	.word	0xffffffff


	//   ....[1]....
        /*008c*/ 	.word	0xffffffff


	//   ....[2]....
        /*0090*/ 	.word	0xffffffff


	//   ....[3]....
        /*0094*/ 	.word	0xffffffff


	//   ....[4]....
        /*0098*/ 	.word	0xffffffff


	//   ....[5]....
        /*009c*/ 	.word	0xffffffff


	//   ....[6]....
        /*00a0*/ 	.word	0xffffffff


	//   ....[7]....
        /*00a4*/ 	.word	0xffffffff


	//   ....[8]....
        /*00a8*/ 	.word	0xffffffff


	//   ....[9]....
        /*00ac*/ 	.word	0xffffffff


	//----- nvinfo : EIATTR_COOP_GROUP_INSTR_OFFSETS
	.align		4
.L_40:
        /*00b0*/ 	.byte	0x04, 0x28
        /*00b2*/ 	.short	(.L_42 - .L_41)


	//   ....[0]....
.L_41:
        /*00b4*/ 	.word	0x00000670


	//   ....[1]....
        /*00b8*/ 	.word	0x00000690


	//   ....[2]....
        /*00bc*/ 	.word	0x000006b0


	//   ....[3]....
        /*00c0*/ 	.word	0x000006d0


	//   ....[4]....
        /*00c4*/ 	.word	0x000006f0


	//   ....[5]....
        /*00c8*/ 	.word	0x00000cf0


	//   ....[6]....
        /*00cc*/ 	.word	0x00000d30


	//   ....[7]....
        /*00d0*/ 	.word	0x00000d70


	//   ....[8]....
        /*00d4*/ 	.word	0x00000db0


	//   ....[9]....
        /*00d8*/ 	.word	0x00000df0


	//----- nvinfo : EIATTR_EXIT_INSTR_OFFSETS
	.align		4
.L_42:
        /*00dc*/ 	.byte	0x04, 0x1c
        /*00de*/ 	.short	(.L_44 - .L_43)


	//   ....[0]....
.L_43:
        /*00e0*/ 	.word	0x00000c80


	//----- nvinfo : EIATTR_MAX_THREADS
	.align		4
.L_44:
        /*00e4*/ 	.byte	0x04, 0x05
        /*00e6*/ 	.short	(.L_46 - .L_45)
.L_45:
        /*00e8*/ 	.word	0x00000100
        /*00ec*/ 	.word	0x00000001
        /*00f0*/ 	.word	0x00000001


	//----- nvinfo : EIATTR_CRS_STACK_SIZE
	.align		4
.L_46:
        /*00f4*/ 	.byte	0x04, 0x1e
        /*00f6*/ 	.short	(.L_48 - .L_47)
.L_47:
        /*00f8*/ 	.word	0x00000000
.L_48:


//--------------------- .nv.rel.action            --------------------------
	.section	.nv.rel.action,"",@"SHT_CUDA_RELOCINFO"
	.align	8
	.sectionentsize	8
        /*0000*/ 	.byte	0x73, 0x00, 0x00, 0x00, 0x00, 0x00, 0x00, 0x00, 0x00, 0x00, 0x00, 0x11, 0x25, 0x00, 0x05, 0x36


//--------------------- .nv.constant0.triton__0d1d2d3d4de5de --------------------------
	.section	.nv.constant0.triton__0d1d2d3d4de5de,"a",@progbits
	.align	4
.nv.constant0.triton__0d1d2d3d4de5de:
	.zero		392


//--------------------- .text.triton__0d1d2d3d4de5de --------------------------
	.section	.text.triton__0d1d2d3d4de5de,"ax",@progbits
	.sectionflags	@"SHF_BARRIERS=1"
	.sectioninfo	@"SHI_REGISTERS=40"
	.align	128
        .global         triton__0d1d2d3d4de5de
        .type           triton__0d1d2d3d4de5de,@function
        .size           triton__0d1d2d3d4de5de,(.L_x_10 - triton__0d1d2d3d4de5de)
        .other          triton__0d1d2d3d4de5de,@"STO_CUDA_ENTRY STV_DEFAULT"
triton__0d1d2d3d4de5de:
.text.triton__0d1d2d3d4de5de:
[----:B------:R-:W-:-:S02]  /*0000*/  MOV R1, c[0x0][0x28] ;  /* 0x00000a0000017a02 */ /* 0x000fc40000000f00 */
[----:B------:R-:W0:Y:S01]  /*0010*/  S2R R8, SR_TID.X ;  /* 0x0000000000087919 */ /* 0x000e220000002100 */
[----:B------:R-:W-:Y:S01]  /*0020*/  IMAD.MOV.U32 R7, RZ, RZ, 0x8 ;  /* 0x00000008ff077424 */ /* 0x000fe200078e00ff */
[----:B------:R-:W-:Y:S02]  /*0030*/  ULDC.64 UR36, c[0x0][0x118] ;  /* 0x0000460000247ab9 */ /* 0x000fe40000000a00 */
[----:B------:R-:W1:Y:S01]  /*0040*/  S2R R2, SR_CTAID.X ;  /* 0x0000000000027919 */ /* 0x000e620000002500 */
[----:B0-----:R-:W-:Y:S02]  /*0050*/  SHF.R.U32.HI R0, RZ, 0x5, R8 ;  /* 0x00000005ff007819 */ /* 0x001fe40000011608 */
[----:B-1----:R-:W-:Y:S02]  /*0060*/  SHF.L.U32 R3, R2, 0x3, RZ ;  /* 0x0000000302037819 */ /* 0x002fe400000006ff */
[----:B------:R-:W-:-:S04]  /*0070*/  SGXT.U32 R0, R0, 0x3 ;  /* 0x000000030000781a */ /* 0x000fc80000000000 */
[----:B------:R-:W-:-:S05]  /*0080*/  LOP3.LUT R0, R3, R0, RZ, 0xfc, !PT ;  /* 0x0000000003007212 */ /* 0x000fca00078efcff */
[----:B------:R-:W-:Y:S01]  /*0090*/  IMAD.WIDE R4, R0, R7, c[0x0][0x160] ;  /* 0x0000580000047625 */ /* 0x000fe200078e0207 */
[----:B------:R-:W-:-:S05]  /*00a0*/  LOP3.LUT R6, R3, 0x7, R8, 0xf8, !PT ;  /* 0x0000000703067812 */ /* 0x000fca00078ef808 */
[----:B------:R-:W2:Y:S01]  /*00b0*/  LDG.E.EL.64 R4, [R4.64] ;  /* 0x0000002404047981 */ /* 0x000ea2000c2e1b00 */
[----:B------:R-:W-:-:S06]  /*00c0*/  IMAD.WIDE R6, R6, R7, c[0x0][0x160] ;  /* 0x0000580006067625 */ /* 0x000fcc00078e0207 */
[----:B------:R-:W3:Y:S01]  /*00d0*/  LDG.E.EL.64 R6, [R6.64] ;  /* 0x0000002406067981 */ /* 0x000ee2000c2e1b00 */
[----:B------:R-:W-:Y:S01]  /*00e0*/  LOP3.LUT R0, R8, 0x1f, RZ, 0xc0, !PT ;  /* 0x0000001f08007812 */ /* 0x000fe200078ec0ff */
[----:B------:R-:W-:Y:S01]  /*00f0*/  BSSY B7, `(.L_x_2) ;  /* 0x000004d000077945 */ /* 0x000fe20003800000 */
[----:B------:R-:W-:Y:S01]  /*0100*/  MOV R31, RZ ;  /* 0x000000ff001f7202 */ /* 0x000fe20000000f00 */
[----:B------:R-:W-:Y:S01]  /*0110*/  CS2R R28, SRZ ;  /* 0x00000000001c7805 */ /* 0x000fe2000001ff00 */
[----:B------:R-:W-:Y:S01]  /*0120*/  MOV R30, 0xffffff00 ;  /* 0xffffff00001e7802 */ /* 0x000fe20000000f00 */
[----:B------:R-:W-:Y:S01]  /*0130*/  IMAD.MOV.U32 R27, RZ, RZ, RZ ;  /* 0x000000ffff1b7224 */ /* 0x000fe200078e00ff */
[----:B------:R-:W-:Y:S01]  /*0140*/  CS2R R24, SRZ ;  /* 0x0000000000187805 */ /* 0x000fe2000001ff00 */
[----:B------:R-:W-:Y:S02]  /*0150*/  MOV R19, RZ ;  /* 0x000000ff00137202 */ /* 0x000fe40000000f00 */
[----:B------:R-:W-:-:S02]  /*0160*/  MOV R16, RZ ;  /* 0x000000ff00107202 */ /* 0x000fc40000000f00 */
[----:B--2---:R-:W-:Y:S02]  /*0170*/  IADD3 R9, P1, R4, 0x46600, RZ ;  /* 0x0004660004097810 */ /* 0x004fe40007f3e0ff */
[----:B------:R-:W-:Y:S02]  /*0180*/  ISETP.GE.AND P0, PT, R5, RZ, PT ;  /* 0x000000ff0500720c */ /* 0x000fe40003f06270 */
[-C--:B------:R-:W-:Y:S02]  /*0190*/  IADD3.X R3, RZ, R5.reuse, RZ, P1, !PT ;  /* 0x00000005ff037210 */ /* 0x080fe40000ffe4ff */
[----:B------:R-:W-:Y:S02]  /*01a0*/  SEL R9, R9, R4, !P0 ;  /* 0x0000000409097207 */ /* 0x000fe40004000000 */
[----:B------:R-:W-:Y:S01]  /*01b0*/  SEL R3, R3, R5, !P0 ;  /* 0x0000000503037207 */ /* 0x000fe20004000000 */
[----:B------:R-:W-:Y:S01]  /*01c0*/  IMAD.WIDE.U32 R4, R0, 0x20, RZ ;  /* 0x0000002000047825 */ /* 0x000fe200078e00ff */
[----:B---3--:R-:W-:-:S02]  /*01d0*/  IADD3 R11, P1, R6, 0x46600, RZ ;  /* 0x00046600060b7810 */ /* 0x008fc40007f3e0ff */
[----:B------:R-:W-:Y:S01]  /*01e0*/  ISETP.GE.AND P0, PT, R7, RZ, PT ;  /* 0x000000ff0700720c */ /* 0x000fe20003f06270 */
[----:B------:R-:W-:-:S03]  /*01f0*/  IMAD.WIDE.U32 R8, R9, 0x2400, RZ ;  /* 0x0000240009087825 */ /* 0x000fc600078e00ff */
[----:B------:R-:W-:Y:S01]  /*0200*/  SEL R18, R11, R6, !P0 ;  /* 0x000000060b127207 */ /* 0x000fe20004000000 */
[----:B------:R-:W-:Y:S01]  /*0210*/  IMAD R3, R3, 0x2400, RZ ;  /* 0x0000240003037824 */ /* 0x000fe200078e02ff */
[----:B------:R-:W-:Y:S01]  /*0220*/  LOP3.LUT R8, R8, R4, RZ, 0xfc, !PT ;  /* 0x0000000408087212 */ /* 0x000fe200078efcff */
[----:B------:R-:W-:-:S03]  /*0230*/  IMAD.X R17, RZ, RZ, R7, P1 ;  /* 0x000000ffff117224 */ /* 0x000fc600008e0607 */
[----:B------:R-:W-:Y:S02]  /*0240*/  IADD3 R3, R9, R3, RZ ;  /* 0x0000000309037210 */ /* 0x000fe40007ffe0ff */
[----:B------:R-:W-:Y:S02]  /*0250*/  SEL R17, R17, R7, !P0 ;  /* 0x0000000711117207 */ /* 0x000fe40004000000 */
[----:B------:R-:W-:Y:S02]  /*0260*/  LOP3.LUT R4, R3, R5, RZ, 0xfc, !PT ;  /* 0x0000000503047212 */ /* 0x000fe400078efcff */
[----:B------:R-:W-:-:S04]  /*0270*/  IADD3 R23, P0, R8, c[0x0][0x168], RZ ;  /* 0x00005a0008177a10 */ /* 0x000fc80007f1e0ff */
[----:B------:R-:W-:Y:S01]  /*0280*/  IADD3.X R22, R4, c[0x0][0x16c], RZ, P0, !PT ;  /* 0x00005b0004167a10 */ /* 0x000fe200007fe4ff */
[----:B------:R-:W-:-:S03]  /*0290*/  IMAD.MOV.U32 R13, RZ, RZ, R23 ;  /* 0x000000ffff0d7224 */ /* 0x000fc600078e0017 */
[----:B------:R-:W-:-:S02]  /*02a0*/  MOV R14, R22 ;  /* 0x00000016000e7202 */ /* 0x000fc40000000f00 */
.L_x_4:
[----:B------:R-:W-:Y:S01]  /*02b0*/  ISETP.GE.U32.AND P0, PT, R18, 0x46600, PT ;  /* 0x000466001200780c */ /* 0x000fe20003f06070 */
[----:B------:R-:W-:Y:S01]  /*02c0*/  BSSY B6, `(.L_x_3) ;  /* 0x0000018000067945 */ /* 0x000fe20003800000 */
[----:B------:R-:W-:Y:S01]  /*02d0*/  MOV R36, R13 ;  /* 0x0000000d00247202 */ /* 0x000fe20000000f00 */
[----:B------:R-:W-:Y:S01]  /*02e0*/  IMAD.MOV.U32 R37, RZ, RZ, R14 ;  /* 0x000000ffff257224 */ /* 0x000fe200078e000e */
[----:B------:R-:W-:-:S04]  /*02f0*/  ISETP.GE.U32.AND.EX P1, PT, R17, RZ, PT, P0 ;  /* 0x000000ff1100720c */ /* 0x000fc80003f26100 */
[----:B------:R-:W-:-:S09]  /*0300*/  P2R R26, PR, RZ, 0x2 ;  /* 0x00000002ff1a7803 */ /* 0x000fd20000000000 */
[----:B------:R-:W-:Y:S05]  /*0310*/  @!P1 BRA `(.L_x_0) ;  /* 0x0000012000009947 */ /* 0x000fea0003800000 */
[----:B------:R-:W-:Y:S01]  /*0320*/  UMOV UR8, 32@lo(assertMessage_0) ;  /* 0x0000000000087882 */ /* 0x000fe20000000000 */
[----:B------:R-:W-:Y:S01]  /*0330*/  MOV R8, 0x764 ;  /* 0x0000076400087802 */ /* 0x000fe20000000f00 */
[----:B------:R-:W-:Y:S01]  /*0340*/  UMOV UR9, 32@hi(assertMessage_0) ;  /* 0x0000000000097882 */ /* 0x000fe20000000000 */
[----:B------:R-:W-:Y:S01]  /*0350*/  MOV R12, 0x1 ;  /* 0x00000001000c7802 */ /* 0x000fe20000000f00 */
[----:B------:R-:W-:Y:S01]  /*0360*/  UMOV UR6, 32@lo(assertFile_0) ;  /* 0x0000000000067882 */ /* 0x000fe20000000000 */
[----:B------:R-:W-:Y:S01]  /*0370*/  IMAD.MOV.U32 R13, RZ, RZ, RZ ;  /* 0x000000ffff0d7224 */ /* 0x000fe200078e00ff */
[----:B------:R-:W-:Y:S01]  /*0380*/  UMOV UR7, 32@hi(assertFile_0) ;  /* 0x0000000000077882 */ /* 0x000fe20000000000 */
[----:B------:R-:W-:Y:S01]  /*0390*/  MOV R4, UR8 ;  /* 0x0000000800047c02 */ /* 0x000fe20008000f00 */
[----:B------:R-:W-:Y:S01]  /*03a0*/  UMOV UR4, 32@lo(assertFunc_0) ;  /* 0x0000000000047882 */ /* 0x000fe20000000000 */
[----:B------:R-:W-:Y:S01]  /*03b0*/  MOV R5, UR9 ;  /* 0x0000000900057c02 */ /* 0x000fe20008000f00 */
[----:B------:R-:W-:Y:S01]  /*03c0*/  UMOV UR5, 32@hi(assertFunc_0) ;  /* 0x0000000000057882 */ /* 0x000fe20000000000 */
[----:B------:R-:W-:Y:S01]  /*03d0*/  IMAD.U32 R6, RZ, RZ, UR6 ;  /* 0x00000006ff067e24 */ /* 0x000fe2000f8e00ff */
[----:B------:R-:W-:Y:S01]  /*03e0*/  MOV R7, UR7 ;  /* 0x0000000700077c02 */ /* 0x000fe20008000f00 */
[----:B------:R-:W-:Y:S01]  /*03f0*/  IMAD.U32 R11, RZ, RZ, UR5 ;  /* 0x00000005ff0b7e24 */ /* 0x000fe2000f8e00ff */
[----:B------:R-:W-:-:S02]  /*0400*/  MOV R10, UR4 ;  /* 0x00000004000a7c02 */ /* 0x000fc40008000f00 */
[----:B------:R-:W-:Y:S02]  /*0410*/  MOV R20, 32@lo((triton__0d1d2d3d4de5de + .L_x_0@srel)) ;  /* 0x0000000000147802 */ /* 0x000fe40000000f00 */
[----:B------:R-:W-:-:S04]  /*0420*/  MOV R21, 32@hi((triton__0d1d2d3d4de5de + .L_x_0@srel)) ;  /* 0x0000000000157802 */ /* 0x000fc80000000f00 */
[----:B------:R-:W-:Y:S05]  /*0430*/  CALL.ABS.NOINC `(__assertfail) ;  /* 0x0000000000007943 */ /* 0x000fea0003c00000 */
.L_x_0:
[----:B------:R-:W-:Y:S05]  /*0440*/  BSYNC B6 ;  /* 0x0000000000067941 */ /* 0x000fea0003800000 */
.L_x_3:
[----:B------:R-:W2:Y:S04]  /*0450*/  LDG.E.EL.128 R4, [R36.64] ;  /* 0x0000002424047981 */ /* 0x000ea8000c2e1d00 */
[----:B------:R-:W3:Y:S01]  /*0460*/  LDG.E.EL.128 R8, [R36.64+0x10] ;  /* 0x0000102424087981 */ /* 0x000ee2000c2e1d00 */
[----:B------:R-:W-:Y:S02]  /*0470*/  IADD3 R13, P0, R36, 0x400, RZ ;  /* 0x00000400240d7810 */ /* 0x000fe40007f1e0ff */
[----:B------:R-:W-:Y:S02]  /*0480*/  IADD3 R30, R30, 0x100, RZ ;  /* 0x000001001e1e7810 */ /* 0x000fe40007ffe0ff */
[----:B------:R-:W-:-:S02]  /*0490*/  IADD3.X R14, RZ, R37, RZ, P0, !PT ;  /* 0x00000025ff0e7210 */ /* 0x000fc400007fe4ff */
[----:B------:R-:W-:Y:S01]  /*04a0*/  ISETP.GE.U32.AND P0, PT, R30, 0x800, PT ;  /* 0x000008001e00780c */ /* 0x000fe20003f06070 */
[----:B--2---:R-:W-:Y:S01]  /*04b0*/  FMUL R12, R7, 48 ;  /* 0x42400000070c7820 */ /* 0x004fe20000400000 */
[----:B------:R-:W-:Y:S01]  /*04c0*/  FMUL R3, R6, 48 ;  /* 0x4240000006037820 */ /* 0x000fe20000400000 */
[----:B------:R-:W-:Y:S01]  /*04d0*/  FMUL R0, R5, 48 ;  /* 0x4240000005007820 */ /* 0x000fe20000400000 */
[----:B------:R-:W-:Y:S01]  /*04e0*/  FMUL R4, R4, 48 ;  /* 0x4240000004047820 */ /* 0x000fe20000400000 */
[----:B---3--:R-:W-:Y:S01]  /*04f0*/  FMUL R8, R8, 48 ;  /* 0x4240000008087820 */ /* 0x008fe20000400000 */
[----:B------:R-:W-:Y:S01]  /*0500*/  FMUL R9, R9, 48 ;  /* 0x4240000009097820 */ /* 0x000fe20000400000 */
[----:B------:R-:W-:Y:S01]  /*0510*/  FMUL R10, R10, 48 ;  /* 0x424000000a0a7820 */ /* 0x000fe20000400000 */
[----:B------:R-:W-:Y:S01]  /*0520*/  FMUL R11, R11, 48 ;  /* 0x424000000b0b7820 */ /* 0x000fe20000400000 */
[----:B------:R-:W-:Y:S01]  /*0530*/  FFMA R27, R12, R12, R27 ;  /* 0x0000000c0c1b7223 */ /* 0x000fe2000000001b */
[----:B------:R-:W-:Y:S01]  /*0540*/  FFMA R28, R3, R3, R28 ;  /* 0x00000003031c7223 */ /* 0x000fe2000000001c */
[----:B------:R-:W-:Y:S01]  /*0550*/  FFMA R29, R0, R0, R29 ;  /* 0x00000000001d7223 */ /* 0x000fe2000000001d */
[----:B------:R-:W-:Y:S01]  /*0560*/  FFMA R31, R4, R4, R31 ;  /* 0x00000004041f7223 */ /* 0x000fe2000000001f */
[----:B------:R-:W-:Y:S01]  /*0570*/  FFMA R25, R8, R8, R25 ;  /* 0x0000000808197223 */ /* 0x000fe20000000019 */
[----:B------:R-:W-:Y:S01]  /*0580*/  FFMA R24, R9, R9, R24 ;  /* 0x0000000909187223 */ /* 0x000fe20000000018 */
[----:B------:R-:W-:Y:S01]  /*0590*/  FFMA R19, R10, R10, R19 ;  /* 0x0000000a0a137223 */ /* 0x000fe20000000013 */
[----:B------:R-:W-:Y:S01]  /*05a0*/  FFMA R16, R11, R11, R16 ;  /* 0x0000000b0b107223 */ /* 0x000fe20000000010 */
[----:B------:R-:W-:Y:S05]  /*05b0*/  @!P0 BRA `(.L_x_4) ;  /* 0xfffffcf000008947 */ /* 0x000fea000383ffff */
[----:B------:R-:W-:Y:S05]  /*05c0*/  BSYNC B7 ;  /* 0x0000000000077941 */ /* 0x000fea0003800000 */
.L_x_2:
[----:B------:R-:W0:Y:S01]  /*05d0*/  S2R R0, SR_TID.X ;  /* 0x0000000000007919 */ /* 0x000e220000002100 */
[----:B------:R-:W-:-:S04]  /*05e0*/  FADD R29, R31, R29 ;  /* 0x0000001d1f1d7221 */ /* 0x000fc80000000000 */
[----:B------:R-:W-:-:S04]  /*05f0*/  FADD R28, R28, R29 ;  /* 0x0000001d1c1c7221 */ /* 0x000fc80000000000 */
[----:B------:R-:W-:-:S04]  /*0600*/  FADD R28, R27, R28 ;  /* 0x0000001c1b1c7221 */ /* 0x000fc80000000000 */
[----:B------:R-:W-:-:S04]  /*0610*/  FADD R25, R25, R28 ;  /* 0x0000001c19197221 */ /* 0x000fc80000000000 */
[----:B------:R-:W-:-:S04]  /*0620*/  FADD R24, R24, R25 ;  /* 0x0000001918187221 */ /* 0x000fc80000000000 */
[----:B------:R-:W-:Y:S01]  /*0630*/  FADD R19, R19, R24 ;  /* 0x0000001813137221 */ /* 0x000fe20000000000 */
[----:B0-----:R-:W-:-:S03]  /*0640*/  LOP3.LUT R25, R0, 0xff, RZ, 0xc0, !PT ;  /* 0x000000ff00197812 */ /* 0x001fc600078ec0ff */
[----:B------:R-:W-:Y:S01]  /*0650*/  FADD R16, R16, R19 ;  /* 0x0000001310107221 */ /* 0x000fe20000000000 */
[----:B------:R-:W-:Y:S05]  /*0660*/  BRA.DIV ~URZ, `(.L_x_5) ;  /* 0x000006327f007947 */ /* 0x000fea000b800000 */
[----:B------:R-:W0:Y:S02]  /*0670*/  SHFL.BFLY PT, R3, R16, 0x10, 0x1f ;  /* 0x0e001f0010037f89 */ /* 0x000e2400000e0000 */
[----:B0-----:R-:W-:-:S05]  /*0680*/  FADD R3, R16, R3 ;  /* 0x0000000310037221 */ /* 0x001fca0000000000 */
[----:B------:R-:W0:Y:S02]  /*0690*/  SHFL.BFLY PT, R4, R3, 0x8, 0x1f ;  /* 0x0d001f0003047f89 */ /* 0x000e2400000e0000 */
[----:B0-----:R-:W-:-:S05]  /*06a0*/  FADD R4, R3, R4 ;  /* 0x0000000403047221 */ /* 0x001fca0000000000 */
[----:B------:R-:W0:Y:S02]  /*06b0*/  SHFL.BFLY PT, R5, R4, 0x4, 0x1f ;  /* 0x0c801f0004057f89 */ /* 0x000e2400000e0000 */
[----:B0-----:R-:W-:-:S05]  /*06c0*/  FADD R5, R4, R5 ;  /* 0x0000000504057221 */ /* 0x001fca0000000000 */
[----:B------:R-:W0:Y:S02]  /*06d0*/  SHFL.BFLY PT, R6, R5, 0x2, 0x1f ;  /* 0x0c401f0005067f89 */ /* 0x000e2400000e0000 */
[----:B0-----:R-:W-:-:S05]  /*06e0*/  FADD R6, R5, R6 ;  /* 0x0000000605067221 */ /* 0x001fca0000000000 */
[----:B------:R0:W1:Y:S02]  /*06f0*/  SHFL.BFLY PT, R7, R6, 0x1, 0x1f ;  /* 0x0c201f0006077f89 */ /* 0x00006400000e0000 */
.L_x_8:
[----:B------:R-:W-:Y:S01]  /*0700*/  MOV R4, 0x39e38e39 ;  /* 0x39e38e3900047802 */ /* 0x000fe20000000f00 */
[----:B-1----:R-:W-:Y:S01]  /*0710*/  FADD R7, R7, R6 ;  /* 0x0000000607077221 */ /* 0x002fe20000000000 */
[----:B0-----:R-:W-:Y:S01]  /*0720*/  SHF.R.U32.HI R3, RZ, 0x5, R0 ;  /* 0x00000005ff037819 */ /* 0x001fe20000011600 */
[----:B------:R-:W-:Y:S01]  /*0730*/  IMAD.SHL.U32 R0, R0, 0x8, RZ ;  /* 0x0000000800007824 */ /* 0x000fe200078e00ff */
[----:B------:R-:W-:Y:S01]  /*0740*/  MOV R18, 0x4 ;  /* 0x0000000400127802 */ /* 0x000fe20000000f00 */
[----:B------:R-:W-:Y:S01]  /*0750*/  FFMA R7, R7, R4, 9.9999997473787516356e-06 ;  /* 0x3727c5ac07077423 */ /* 0x000fe20000000004 */
[----:B------:R-:W-:-:S03]  /*0760*/  SGXT.U32 R3, R3, 0x3 ;  /* 0x000000030303781a */ /* 0x000fc60000000000 */
[----:B------:R0:W1:Y:S01]  /*0770*/  MUFU.RSQ R16, R7 ;  /* 0x0000000700107308 */ /* 0x0000620000001400 */
[----:B------:R-:W-:Y:S01]  /*0780*/  IMAD.WIDE.U32 R18, R25, R18, c[0x0][0x170] ;  /* 0x00005c0019127625 */ /* 0x000fe200078e0012 */
[----:B------:R-:W-:Y:S02]  /*0790*/  LEA R3, R2, R3, 0x3 ;  /* 0x0000000302037211 */ /* 0x000fe400078e18ff */
[----:B------:R-:W-:Y:S02]  /*07a0*/  LOP3.LUT R2, R0, 0xf8, RZ, 0xc0, !PT ;  /* 0x000000f800027812 */ /* 0x000fe400078ec0ff */
[----:B------:R-:W-:Y:S01]  /*07b0*/  MOV R17, R19 ;  /* 0x0000001300117202 */ /* 0x000fe20000000f00 */
[----:B------:R-:W-:Y:S02]  /*07c0*/  IMAD.MOV.U32 R19, RZ, RZ, -0x100 ;  /* 0xffffff00ff137424 */ /* 0x000fe400078e00ff */
[----:B0-----:R-:W-:-:S02]  /*07d0*/  IMAD R24, R3, 0x900, R2 ;  /* 0x0000090003187824 */ /* 0x001fc400078e0202 */
.L_x_7:
[----:B0-----:R-:W-:Y:S02]  /*07e0*/  MOV R4, R18 ;  /* 0x0000001200047202 */ /* 0x001fe40000000f00 */
[----:B------:R-:W-:-:S02]  /*07f0*/  MOV R5, R17 ;  /* 0x0000001100057202 */ /* 0x000fc40000000f00 */
[----:B------:R-:W-:-:S03]  /*0800*/  ISETP.NE.AND P0, PT, R26, RZ, PT ;  /* 0x000000ff1a00720c */ /* 0x000fc60003f05270 */
[----:B------:R0:W5:Y:S01]  /*0810*/  LDG.E.EL R27, [R4.64] ;  /* 0x00000024041b7981 */ /* 0x000162000c2e1900 */
[----:B------:R-:W-:Y:S01]  /*0820*/  BSSY B6, `(.L_x_6) ;  /* 0x0000016000067945 */ /* 0x000fe20003800000 */
[----:B------:R-:W-:Y:S01]  /*0830*/  IMAD.MOV.U32 R28, RZ, RZ, R23 ;  /* 0x000000ffff1c7224 */ /* 0x000fe200078e0017 */
[----:B------:R-:W-:-:S07]  /*0840*/  MOV R29, R22 ;  /* 0x00000016001d7202 */ /* 0x000fce0000000f00 */
[----:B------:R-:W-:Y:S05]  /*0850*/  @!P0 BRA `(.L_x_1) ;  /* 0x0000012000008947 */ /* 0x000fea0003800000 */
[----:B0-----:R-:W-:Y:S01]  /*0860*/  UMOV UR8, 32@lo(assertMessage_1) ;  /* 0x0000000000087882 */ /* 0x001fe20000000000 */
[----:B------:R-:W-:Y:S01]  /*0870*/  MOV R8, 0x764 ;  /* 0x0000076400087802 */ /* 0x000fe20000000f00 */
[----:B------:R-:W-:Y:S01]  /*0880*/  UMOV UR9, 32@hi(assertMessage_1) ;  /* 0x0000000000097882 */ /* 0x000fe20000000000 */
[----:B------:R-:W-:Y:S01]  /*0890*/  IMAD.MOV.U32 R12, RZ, RZ, 0x1 ;  /* 0x00000001ff0c7424 */ /* 0x000fe200078e00ff */
[----:B------:R-:W-:Y:S01]  /*08a0*/  UMOV UR6, 32@lo(assertFile_1) ;  /* 0x0000000000067882 */ /* 0x000fe20000000000 */
[----:B------:R-:W-:Y:S01]  /*08b0*/  MOV R13, RZ ;  /* 0x000000ff000d7202 */ /* 0x000fe20000000f00 */
[----:B------:R-:W-:Y:S01]  /*08c0*/  UMOV UR7, 32@hi(assertFile_1) ;  /* 0x0000000000077882 */ /* 0x000fe20000000000 */
[----:B------:R-:W-:Y:S01]  /*08d0*/  MOV R4, UR8 ;  /* 0x0000000800047c02 */ /* 0x000fe20008000f00 */
[----:B------:R-:W-:Y:S01]  /*08e0*/  UMOV UR4, 32@lo(assertFunc_1) ;  /* 0x0000000000047882 */ /* 0x000fe20000000000 */
[----:B------:R-:W-:Y:S01]  /*08f0*/  IMAD.U32 R5, RZ, RZ, UR9 ;  /* 0x00000009ff057e24 */ /* 0x000fe2000f8e00ff */
[----:B------:R-:W-:Y:S01]  /*0900*/  UMOV UR5, 32@hi(assertFunc_1) ;  /* 0x0000000000057882 */ /* 0x000fe20000000000 */
[----:B------:R-:W-:Y:S01]  /*0910*/  MOV R6, UR6 ;  /* 0x0000000600067c02 */ /* 0x000fe20008000f00 */
[----:B------:R-:W-:Y:S01]  /*0920*/  IMAD.U32 R10, RZ, RZ, UR4 ;  /* 0x00000004ff0a7e24 */ /* 0x000fe2000f8e00ff */
[----:B------:R-:W-:-:S02]  /*0930*/  MOV R7, UR7 ;  /* 0x0000000700077c02 */ /* 0x000fc40008000f00 */
[----:B------:R-:W-:Y:S02]  /*0940*/  MOV R11, UR5 ;  /* 0x00000005000b7c02 */ /* 0x000fe40008000f00 */
[----:B------:R-:W-:Y:S02]  /*0950*/  MOV R20, 32@lo((triton__0d1d2d3d4de5de + .L_x_1@srel)) ;  /* 0x0000000000147802 */ /* 0x000fe40000000f00 */
[----:B------:R-:W-:-:S04]  /*0960*/  MOV R21, 32@hi((triton__0d1d2d3d4de5de + .L_x_1@srel)) ;  /* 0x0000000000157802 */ /* 0x000fc80000000f00 */
[----:B-1---5:R-:W-:Y:S05]  /*0970*/  CALL.ABS.NOINC `(__assertfail) ;  /* 0x0000000000007943 */ /* 0x022fea0003c00000 */
.L_x_1:
[----:B0-----:R-:W-:Y:S05]  /*0980*/  BSYNC B6 ;  /* 0x0000000000067941 */ /* 0x001fea0003800000 */
.L_x_6:
[----:B------:R-:W2:Y:S04]  /*0990*/  LDG.E.EF.128 R4, [R28.64] ;  /* 0x000000241c047981 */ /* 0x000ea8000c0e1d00 */
[----:B------:R-:W3:Y:S01]  /*09a0*/  LDG.E.EF.128 R8, [R28.64+0x10] ;  /* 0x000010241c087981 */ /* 0x000ee2000c0e1d00 */
[----:B-----5:R-:W-:Y:S01]  /*09b0*/  FADD R0, R27, 1 ;  /* 0x3f8000001b007421 */ /* 0x020fe20000000000 */
[----:B------:R-:W-:Y:S01]  /*09c0*/  WARPSYNC 0xffffffff ;  /* 0xffffffff00007948 */ /* 0x000fe20003800000 */
[----:B------:R-:W-:Y:S01]  /*09d0*/  IADD3 R19, R19, 0x100, RZ ;  /* 0x0000010013137810 */ /* 0x000fe20007ffe0ff */
[----:B------:R-:W-:Y:S06]  /*09e0*/  BAR.SYNC 0x0 ;  /* 0x0000000000007b1d */ /* 0x000fec0000000000 */
[----:B------:R-:W-:Y:S01]  /*09f0*/  STS [R25.X4], R0 ;  /* 0x0000000019007388 */ /* 0x000fe20000004800 */
[----:B------:R-:W-:-:S02]  /*0a00*/  ISETP.GE.U32.AND P0, PT, R19, 0x800, PT ;  /* 0x000008001300780c */ /* 0x000fc40003f06070 */
[----:B------:R-:W-:Y:S01]  /*0a10*/  IADD3 R18, P2, R18, 0x400, RZ ;  /* 0x0000040012127810 */ /* 0x000fe20007f5e0ff */
[----:B------:R-:W-:Y:S06]  /*0a20*/  BAR.SYNC 0x0 ;  /* 0x0000000000007b1d */ /* 0x000fec0000000000 */
[----:B------:R-:W0:Y:S01]  /*0a30*/  LDS.128 R12, [R2.X4] ;  /* 0x00000000020c7984 */ /* 0x000e220000004c00 */
[----:B------:R-:W-:-:S03]  /*0a40*/  IADD3.X R17, RZ, R17, RZ, P2, !PT ;  /* 0x00000011ff117210 */ /* 0x000fc600017fe4ff */
[----:B------:R-:W4:Y:S01]  /*0a50*/  LDS.128 R20, [R2.X4+0x10] ;  /* 0x0000100002147984 */ /* 0x000f220000004c00 */
[----:B--2---:R-:W-:Y:S01]  /*0a60*/  FMUL R5, R5, 48 ;  /* 0x4240000005057820 */ /* 0x004fe20000400000 */
[----:B------:R-:W-:Y:S01]  /*0a70*/  FMUL R3, R4, 48 ;  /* 0x4240000004037820 */ /* 0x000fe20000400000 */
[----:B------:R-:W-:Y:S01]  /*0a80*/  FMUL R7, R7, 48 ;  /* 0x4240000007077820 */ /* 0x000fe20000400000 */
[----:B------:R-:W-:Y:S01]  /*0a90*/  FMUL R27, R6, 48 ;  /* 0x42400000061b7820 */ /* 0x000fe20000400000 */
[C---:B-1----:R-:W-:Y:S01]  /*0aa0*/  FMUL R0, R16.reuse, R5 ;  /* 0x0000000510007220 */ /* 0x042fe20000400000 */
[----:B---3--:R-:W-:Y:S01]  /*0ab0*/  FMUL R9, R9, 48 ;  /* 0x4240000009097820 */ /* 0x008fe20000400000 */
[C---:B------:R-:W-:Y:S01]  /*0ac0*/  FMUL R33, R16.reuse, R3 ;  /* 0x0000000310217220 */ /* 0x040fe20000400000 */
[----:B------:R-:W-:Y:S01]  /*0ad0*/  FMUL R6, R16, R7 ;  /* 0x0000000710067220 */ /* 0x000fe20000400000 */
[----:B------:R-:W-:Y:S01]  /*0ae0*/  FMUL R31, R8, 48 ;  /* 0x42400000081f7820 */ /* 0x000fe20000400000 */
[----:B------:R-:W-:Y:S01]  /*0af0*/  FMUL R3, R10, 48 ;  /* 0x424000000a037820 */ /* 0x000fe20000400000 */
[----:B------:R-:W-:Y:S01]  /*0b00*/  FMUL R11, R11, 48 ;  /* 0x424000000b0b7820 */ /* 0x000fe20000400000 */
[----:B0-----:R-:W-:Y:S01]  /*0b10*/  FMUL R13, R0, R13 ;  /* 0x0000000d000d7220 */ /* 0x001fe20000400000 */
[----:B------:R-:W-:Y:S01]  /*0b20*/  FMUL R27, R16, R27 ;  /* 0x0000001b101b7220 */ /* 0x000fe20000400000 */
[----:B------:R-:W-:Y:S01]  /*0b30*/  FMUL R8, R6, R15 ;  /* 0x0000000f06087220 */ /* 0x000fe20000400000 */
[C---:B------:R-:W-:Y:S01]  /*0b40*/  FMUL R0, R16.reuse, R9 ;  /* 0x0000000910007220 */ /* 0x040fe20000400000 */
[C---:B------:R-:W-:Y:S01]  /*0b50*/  FMUL R31, R16.reuse, R31 ;  /* 0x0000001f101f7220 */ /* 0x040fe20000400000 */
[C---:B------:R-:W-:Y:S01]  /*0b60*/  FMUL R3, R16.reuse, R3 ;  /* 0x0000000310037220 */ /* 0x040fe20000400000 */
[----:B------:R-:W-:Y:S01]  /*0b70*/  FMUL R6, R16, R11 ;  /* 0x0000000b10067220 */ /* 0x000fe20000400000 */
[----:B------:R-:W-:Y:S01]  /*0b80*/  FMUL R5, R27, R14 ;  /* 0x0000000e1b057220 */ /* 0x000fe20000400000 */
[----:B----4-:R-:W-:Y:S01]  /*0b90*/  FMUL R21, R0, R21 ;  /* 0x0000001500157220 */ /* 0x010fe20000400000 */
[----:B------:R-:W-:Y:S01]  /*0ba0*/  FMUL R4, R33, R12 ;  /* 0x0000000c21047220 */ /* 0x000fe20000400000 */
[----:B------:R-:W-:Y:S01]  /*0bb0*/  FMUL R20, R31, R20 ;  /* 0x000000141f147220 */ /* 0x000fe20000400000 */
[----:B------:R-:W-:Y:S01]  /*0bc0*/  FMUL R3, R3, R22 ;  /* 0x0000001603037220 */ /* 0x000fe20000400000 */
[----:B------:R-:W-:Y:S01]  /*0bd0*/  FMUL R0, R6, R23 ;  /* 0x0000001706007220 */ /* 0x000fe20000400000 */
[----:B------:R-:W-:Y:S01]  /*0be0*/  MOV R10, 0x2 ;  /* 0x00000002000a7802 */ /* 0x000fe20000000f00 */
[----:B------:R-:W-:Y:S01]  /*0bf0*/  IMAD.IADD R9, R24, 0x1, R19 ;  /* 0x0000000118097824 */ /* 0x000fe200078e0213 */
[----:B------:R-:W-:-:S02]  /*0c00*/  F2FP.BF16.F32.PACK_AB R5, R8, R5 ;  /* 0x000000050805723e */ /* 0x000fc400000010ff */
[----:B------:R-:W-:Y:S01]  /*0c10*/  F2FP.BF16.F32.PACK_AB R4, R13, R4 ;  /* 0x000000040d04723e */ /* 0x000fe200000010ff */
[----:B------:R-:W-:Y:S01]  /*0c20*/  IMAD.WIDE R8, R9, R10, c[0x0][0x178] ;  /* 0x00005e0009087625 */ /* 0x000fe200078e020a */
[----:B------:R-:W-:Y:S02]  /*0c30*/  F2FP.BF16.F32.PACK_AB R6, R21, R20 ;  /* 0x000000141506723e */ /* 0x000fe400000010ff */
[----:B------:R-:W-:Y:S02]  /*0c40*/  F2FP.BF16.F32.PACK_AB R7, R0, R3 ;  /* 0x000000030007723e */ /* 0x000fe400000010ff */
[----:B------:R-:W-:-:S03]  /*0c50*/  IADD3 R23, P1, R28, 0x400, RZ ;  /* 0x000004001c177810 */ /* 0x000fc60007f3e0ff */
[----:B------:R0:W-:Y:S01]  /*0c60*/  STG.E.128 [R8.64], R4 ;  /* 0x0000000408007986 */ /* 0x0001e2000c101d24 */
[----:B------:R-:W-:Y:S01]  /*0c70*/  IADD3.X R22, RZ, R29, RZ, P1, !PT ;  /* 0x0000001dff167210 */ /* 0x000fe20000ffe4ff */
[----:B------:R-:W-:Y:S08]  /*0c80*/  @P0 EXIT ;  /* 0x000000000000094d */ /* 0x000ff00003800000 */
[----:B------:R-:W-:Y:S05]  /*0c90*/  BRA `(.L_x_7) ;  /* 0xfffffb4000007947 */ /* 0x000fea000383ffff */
.L_x_5:
[----:B------:R-:W-:Y:S01]  /*0ca0*/  MOV R6, R16 ;  /* 0x0000001000067202 */ /* 0x000fe20000000f00 */
[----:B------:R-:W-:Y:S01]  /*0cb0*/  IMAD.MOV.U32 R7, RZ, RZ, 0x10 ;  /* 0x00000010ff077424 */ /* 0x000fe200078e00ff */
[----:B------:R-:W-:Y:S02]  /*0cc0*/  MOV R3, 0x1f ;  /* 0x0000001f00037802 */ /* 0x000fe40000000f00 */
[----:B------:R-:W-:Y:S02]  /*0cd0*/  MOV R8, 0xffffffff ;  /* 0xffffffff00087802 */ /* 0x000fe40000000f00 */
[----:B------:R-:W-:-:S02]  /*0ce0*/  MOV R4, 0xd00 ;  /* 0x00000d0000047802 */ /* 0x000fc40000000f00 */
[----:B------:R-:W-:Y:S05]  /*0cf0*/  CALL.REL.NOINC `($__internal_0_$__cuda_sm70_shflsync_bfly) ;  /* 0x0000011000007944 */ /* 0x000fea0003c00000 */
[----:B01----:R-:W-:Y:S01]  /*0d00*/  FADD R6, R16, R7 ;  /* 0x0000000710067221 */ /* 0x003fe20000000000 */
[----:B------:R-:W-:Y:S01]  /*0d10*/  IMAD.MOV.U32 R7, RZ, RZ, 0x8 ;  /* 0x00000008ff077424 */ /* 0x000fe200078e00ff */
[----:B------:R-:W-:-:S02]  /*0d20*/  MOV R4, 0xd40 ;  /* 0x00000d4000047802 */ /* 0x000fc40000000f00 */
[----:B------:R-:W-:Y:S05]  /*0d30*/  CALL.REL.NOINC `($__internal_0_$__cuda_sm70_shflsync_bfly) ;  /* 0x000000d000007944 */ /* 0x000fea0003c00000 */
[----:B01----:R-:W-:Y:S01]  /*0d40*/  FADD R6, R6, R7 ;  /* 0x0000000706067221 */ /* 0x003fe20000000000 */
[----:B------:R-:W-:-:S02]  /*0d50*/  MOV R7, 0x4 ;  /* 0x0000000400077802 */ /* 0x000fc40000000f00 */
[----:B------:R-:W-:-:S02]  /*0d60*/  MOV R4, 0xd80 ;  /* 0x00000d8000047802 */ /* 0x000fc40000000f00 */
[----:B------:R-:W-:Y:S05]  /*0d70*/  CALL.REL.NOINC `($__internal_0_$__cuda_sm70_shflsync_bfly) ;  /* 0x0000009000007944 */ /* 0x000fea0003c00000 */
[----:B01----:R-:W-:Y:S01]  /*0d80*/  FADD R6, R6, R7 ;  /* 0x0000000706067221 */ /* 0x003fe20000000000 */
[----:B------:R-:W-:Y:S02]  /*0d90*/  MOV R7, 0x2 ;  /* 0x0000000200077802 */ /* 0x000fe40000000f00 */
[----:B------:R-:W-:-:S02]  /*0da0*/  MOV R4, 0xdc0 ;  /* 0x00000dc000047802 */ /* 0x000fc40000000f00 */
[----:B------:R-:W-:Y:S05]  /*0db0*/  CALL.REL.NOINC `($__internal_0_$__cuda_sm70_shflsync_bfly) ;  /* 0x0000005000007944 */ /* 0x000fea0003c00000 */
[----:B01----:R-:W-:Y:S01]  /*0dc0*/  FADD R6, R6, R7 ;  /* 0x0000000706067221 */ /* 0x003fe20000000000 */
[----:B------:R-:W-:Y:S01]  /*0dd0*/  IMAD.MOV.U32 R7, RZ, RZ, 0x1 ;  /* 0x00000001ff077424 */ /* 0x000fe200078e00ff */
[----:B------:R-:W-:-:S02]  /*0de0*/  MOV R4, 0xe00 ;  /* 0x00000e0000047802 */ /* 0x000fc40000000f00 */
[----:B------:R-:W-:Y:S05]  /*0df0*/  CALL.REL.NOINC `($__internal_0_$__cuda_sm70_shflsync_bfly) ;  /* 0x0000001000007944 */ /* 0x000fea0003c00000 */
[----:B------:R-:W-:Y:S05]  /*0e00*/  BRA `(.L_x_8) ;  /* 0xfffff8f000007947 */ /* 0x000fea000383ffff */
        .weak           $__internal_0_$__cuda_sm70_shflsync_bfly
        .type           $__internal_0_$__cuda_sm70_shflsync_bfly,@function
        .size           $__internal_0_$__cuda_sm70_shflsync_bfly,(.L_x_10 - $__internal_0_$__cuda_sm70_shflsync_bfly)
$__internal_0_$__cuda_sm70_shflsync_bfly:
[----:B------:R-:W-:Y:S01]  /*0e10*/  MOV R5, 0x0 ;  /* 0x0000000000057802 */ /* 0x000fe20000000f00 */
[----:B------:R-:W-:Y:S04]  /*0e20*/  WARPSYNC R8 ;  /* 0x0000000800007348 */ /* 0x000fe80003800000 */
[----:B------:R0:W1:Y:S01]  /*0e30*/  SHFL.BFLY PT, R7, R6, R7, R3 ;  /* 0x0c00000706077389 */ /* 0x00006200000e0003 */
[----:B------:R-:W-:Y:S05]  /*0e40*/  RET.REL.NODEC R4 `(triton__0d1d2d3d4de5de) ;  /* 0xfffff1b004007950 */ /* 0x000fea0003c3ffff */
.L_x_9:
[----:B------:R-:W-:-:S00]  /*0e50*/  BRA `(.L_x_9) ;  /* 0xfffffff000007947 */ /* 0x000fc0000383ffff */
[----:B------:R-:W-:-:S00]  /*0e60*/  NOP ;  /* 0x0000000000007918 */ /* 0x000fc00000000000 */
        /* <DEDUP_REMOVED lines=9> */
.L_x_10:


//--------------------- .nv.global.init           --------------------------
	.section	.nv.global.init,"aw",@progbits
.nv.global.init:
	.type		assertFunc_1,@object
	.size		assertFunc_1,(assertFunc_0 - assertFunc_1)
assertFunc_1:
        /*0000*/ 	.byte	0x3c, 0x6d, 0x6f, 0x64, 0x75, 0x6c, 0x65, 0x3e
	.type		assertFunc_0,@object
	.size		assertFunc_0,(_$_str - assertFunc_0)
assertFunc_0:
        /*0008*/ 	.byte	0x3c, 0x6d, 0x6f, 0x64, 0x75, 0x6c, 0x65, 0x3e
	.type		_$_str,@object
	.size		_$_str,(assertMessage_0 - _$_str)
_$_str:
        /*0010*/ 	.byte	0x5f, 0x5f, 0x43, 0x55, 0x44, 0x41, 0x5f, 0x46, 0x54, 0x5a, 0x00
	.type		assertMessage_0,@object
	.size		assertMessage_0,(assertMessage_1 - assertMessage_0)
assertMessage_0:
        /*001b*/ 	.byte	0x69, 0x6e, 0x64, 0x65, 0x78, 0x20, 0x6f, 0x75, 0x74, 0x20, 0x6f, 0x66, 0x20, 0x62, 0x6f, 0x75
        /*002b*/ 	.byte	0x6e, 0x64, 0x73, 0x3a, 0x20, 0x30, 0x20, 0x3c, 0x3d, 0x20, 0x74, 0x6d, 0x70, 0x33, 0x20, 0x3c
        /*003b*/ 	.byte	0x20, 0x32, 0x38, 0x38, 0x32, 0x35, 0x36
	.type		assertMessage_1,@object
	.size		assertMessage_1,(assertFile_0 - assertMessage_1)
assertMessage_1:
        /*0042*/ 	.byte	0x69, 0x6e, 0x64, 0x65, 0x78, 0x20, 0x6f, 0x75, 0x74, 0x20, 0x6f, 0x66, 0x20, 0x62, 0x6f, 0x75
        /*0052*/ 	.byte	0x6e, 0x64, 0x73, 0x3a, 0x20, 0x30, 0x20, 0x3c, 0x3d, 0x20, 0x74, 0x6d, 0x70, 0x31, 0x33, 0x20
        /*0062*/ 	.byte	0x3c, 0x20, 0x32, 0x38, 0x38, 0x32, 0x35, 0x36
	.type		assertFile_0,@object
	.size		assertFile_0,(assertFile_1 - assertFile_0)
assertFile_0:
        /*006a*/ 	.byte	0x2f, 0x68, 0x6f, 0x6d, 0x65, 0x2f, 0x7a, 0x65, 0x75, 0x73, 0x2f, 0x6d, 0x69, 0x6e, 0x69, 0x63
        /*007a*/ 	.byte	0x6f, 0x6e, 0x64, 0x61, 0x33, 0x2f, 0x65, 0x6e, 0x76, 0x73, 0x2f, 0x63, 0x6c, 0x6f, 0x75, 0x64
        /*008a*/ 	.byte	0x73, 0x70, 0x61, 0x63, 0x65, 0x2f, 0x6c, 0x69, 0x62, 0x2f, 0x70, 0x79, 0x74, 0x68, 0x6f, 0x6e
        /*009a*/ 	.byte	0x33, 0x2e, 0x31, 0x30, 0x2f, 0x73, 0x69, 0x74, 0x65, 0x2d, 0x70, 0x61, 0x63, 0x6b, 0x61, 0x67
        /*00aa*/ 	.byte	0x65, 0x73, 0x2f, 0x74, 0x6f, 0x72, 0x63, 0x68, 0x2f, 0x5f, 0x69, 0x6e, 0x64, 0x75, 0x63, 0x74
        /*00ba*/ 	.byte	0x6f, 0x72, 0x2f, 0x63, 0x6f, 0x64, 0x65, 0x63, 0x61, 0x63, 0x68, 0x65, 0x2e, 0x70, 0x79
	.type		assertFile_1,@object
	.size		assertFile_1,(.L_1 - assertFile_1)
assertFile_1:
        /*00c9*/ 	.byte	0x2f, 0x68, 0x6f, 0x6d, 0x65, 0x2f, 0x7a, 0x65, 0x75, 0x73, 0x2f, 0x6d, 0x69, 0x6e, 0x69, 0x63
        /*00d9*/ 	.byte	0x6f, 0x6e, 0x64, 0x61, 0x33, 0x2f, 0x65, 0x6e, 0x76, 0x73, 0x2f, 0x63, 0x6c, 0x6f, 0x75, 0x64
        /*00e9*/ 	.byte	0x73, 0x70, 0x61, 0x63, 0x65, 0x2f, 0x6c, 0x69, 0x62, 0x2f, 0x70, 0x79, 0x74, 0x68, 0x6f, 0x6e
        /*00f9*/ 	.byte	0x33, 0x2e, 0x31, 0x30, 0x2f, 0x73, 0x69, 0x74, 0x65, 0x2d, 0x70, 0x61, 0x63, 0x6b, 0x61, 0x67
        /*0109*/ 	.byte	0x65, 0x73, 0x2f, 0x74, 0x6f, 0x72, 0x63, 0x68, 0x2f, 0x5f, 0x69, 0x6e, 0x64, 0x75, 0x63, 0x74
        /*0119*/ 	.byte	0x6f, 0x72, 0x2f, 0x63, 0x6f, 0x64, 0x65, 0x63, 0x61, 0x63, 0x68, 0x65, 0x2e, 0x70, 0x79
.L_1:


//--------------------- .nv.shared.triton__0d1d2d3d4de5de --------------------------
	.section	.nv.shared.triton__0d1d2d3d4de5de,"aw",@nobits
	.align	16


//--------------------- SYMBOLS --------------------------

	.type		__assertfail,@function
